//
// Generated by NVIDIA NVVM Compiler
//
// Compiler Build ID: CL-36424714
// Cuda compilation tools, release 13.0, V13.0.88
// Based on NVVM 20.0.0
//

.version 9.0
.target sm_100
.address_size 64

	// .globl	_Z19lucas_lehmer_kernelPjPhi

.visible .entry _Z19lucas_lehmer_kernelPjPhi(
	.param .u64 .ptr .align 1 _Z19lucas_lehmer_kernelPjPhi_param_0,
	.param .u64 .ptr .align 1 _Z19lucas_lehmer_kernelPjPhi_param_1,
	.param .u32 _Z19lucas_lehmer_kernelPjPhi_param_2
)
{
	.reg .pred 	%p<9>;
	.reg .b16 	%rs<4>;
	.reg .b32 	%r<20>;
	.reg .b64 	%rd<40>;

	ld.param.u64 	%rd11, [_Z19lucas_lehmer_kernelPjPhi_param_0];
	ld.param.u64 	%rd12, [_Z19lucas_lehmer_kernelPjPhi_param_1];
	ld.param.u32 	%r10, [_Z19lucas_lehmer_kernelPjPhi_param_2];
	cvta.to.global.u64 	%rd1, %rd12;
	mov.u32 	%r11, %ctaid.x;
	mov.u32 	%r12, %ntid.x;
	mov.u32 	%r13, %tid.x;
	mad.lo.s32 	%r1, %r11, %r12, %r13;
	setp.ge.s32 	%p1, %r1, %r10;
	@%p1 bra 	$L__BB0_12;
	cvta.to.global.u64 	%rd13, %rd11;
	mul.wide.s32 	%rd14, %r1, 4;
	add.s64 	%rd15, %rd13, %rd14;
	ld.global.u32 	%rd2, [%rd15];
	setp.gt.u64 	%p2, %rd2, 2;
	@%p2 bra 	$L__BB0_3;
	cvt.s64.s32 	%rd33, %r1;
	add.s64 	%rd34, %rd1, %rd33;
	mov.b16 	%rs3, 0;
	st.global.u8 	[%rd34], %rs3;
	bra.uni 	$L__BB0_12;
$L__BB0_3:
	cvt.u32.u64 	%r14, %rd2;
	setp.lt.u32 	%p3, %r14, 64;
	@%p3 bra 	$L__BB0_5;
	cvt.s64.s32 	%rd31, %r1;
	add.s64 	%rd32, %rd1, %rd31;
	mov.b16 	%rs2, 0;
	st.global.u8 	[%rd32], %rs2;
	bra.uni 	$L__BB0_12;
$L__BB0_5:
	mov.b64 	%rd18, -1;
	shl.b64 	%rd19, %rd18, %r14;
	not.b64 	%rd3, %rd19;
	add.s32 	%r2, %r14, -2;
	add.s32 	%r16, %r14, -3;
	and.b32  	%r3, %r2, 3;
	setp.lt.u32 	%p4, %r16, 3;
	mov.b64 	%rd39, 4;
	@%p4 bra 	$L__BB0_8;
	and.b32  	%r17, %r2, -4;
	neg.s32 	%r18, %r17;
	mov.b64 	%rd39, 4;
$L__BB0_7:
	mad.lo.s64 	%rd21, %rd39, %rd39, -2;
	rem.u64 	%rd22, %rd21, %rd3;
	mad.lo.s64 	%rd23, %rd22, %rd22, -2;
	rem.u64 	%rd24, %rd23, %rd3;
	mad.lo.s64 	%rd25, %rd24, %rd24, -2;
	rem.u64 	%rd26, %rd25, %rd3;
	mad.lo.s64 	%rd27, %rd26, %rd26, -2;
	rem.u64 	%rd39, %rd27, %rd3;
	add.s32 	%r18, %r18, 4;
	setp.ne.s32 	%p5, %r18, 0;
	@%p5 bra 	$L__BB0_7;
$L__BB0_8:
	setp.eq.s32 	%p6, %r3, 0;
	@%p6 bra 	$L__BB0_11;
	neg.s32 	%r19, %r3;
$L__BB0_10:
	.pragma "nounroll";
	mad.lo.s64 	%rd28, %rd39, %rd39, -2;
	rem.u64 	%rd39, %rd28, %rd3;
	add.s32 	%r19, %r19, 1;
	setp.ne.s32 	%p7, %r19, 0;
	@%p7 bra 	$L__BB0_10;
$L__BB0_11:
	cvt.s64.s32 	%rd29, %r1;
	setp.eq.s64 	%p8, %rd39, 0;
	selp.u16 	%rs1, 1, 0, %p8;
	add.s64 	%rd30, %rd1, %rd29;
	st.global.u8 	[%rd30], %rs1;
$L__BB0_12:
	ret;

}


// ===== COMPILED SASS (sm_100) =====

	.target	sm_100

	.elftype	@"ET_EXEC"


//--------------------- .note.nv.tkinfo           --------------------------
	.section	.note.nv.tkinfo,"",@"SHT_NOTE"
	.sectionflags	@"SHF_NOTE_NV_TKINFO"
	.tkinfo
        /*0018*/ 	.word	0x00000002
        /*0030*/ 	.string	""
        /*0030*/ 	.string	"ptxas"
        /*0030*/ 	.string	"Cuda compilation tools, release 13.0, V13.0.88"
        /*0030*/ 	.string	"Build cuda_13.0.r13.0/compiler.36424714_0"
        /*0030*/ 	.string	"-arch sm_100 -m 64 "



//--------------------- .note.nv.cuinfo           --------------------------
	.section	.note.nv.cuinfo,"",@"SHT_NOTE"
	.sectionflags	@"SHF_NOTE_NV_CUINFO"
        /*0018*/ 	.short	0x0002
        /*001a*/ 	.short	0x0064
        /*001c*/ 	.short	0x0082
	.zero		2


//--------------------- .nv.info                  --------------------------
	.section	.nv.info,"",@"SHT_CUDA_INFO"
	.align	4


	//----- nvinfo : EIATTR_REGCOUNT
	.align		4
        /*0000*/ 	.byte	0x04, 0x2f
        /*0002*/ 	.short	(.L_1 - .L_0)
	.align		4
.L_0:
        /*0004*/ 	.word	index@(_Z19lucas_lehmer_kernelPjPhi)
        /*0008*/ 	.word	0x00000016


	//----- nvinfo : EIATTR_FRAME_SIZE
	.align		4
.L_1:
        /*000c*/ 	.byte	0x04, 0x11
        /*000e*/ 	.short	(.L_3 - .L_2)
	.align		4
.L_2:
        /*0010*/ 	.word	index@($__internal_0_$__cuda_sm20_rem_u64)
        /*0014*/ 	.word	0x00000000


	//----- nvinfo : EIATTR_FRAME_SIZE
	.align		4
.L_3:
        /*0018*/ 	.byte	0x04, 0x11
        /*001a*/ 	.short	(.L_5 - .L_4)
	.align		4
.L_4:
        /*001c*/ 	.word	index@(_Z19lucas_lehmer_kernelPjPhi)
        /*0020*/ 	.word	0x00000000


	//----- nvinfo : EIATTR_MIN_STACK_SIZE
	.align		4
.L_5:
        /*0024*/ 	.byte	0x04, 0x12
        /*0026*/ 	.short	(.L_7 - .L_6)
	.align		4
.L_6:
        /*0028*/ 	.word	index@(_Z19lucas_lehmer_kernelPjPhi)
        /*002c*/ 	.word	0x00000000
.L_7:


//--------------------- .nv.compat                --------------------------
	.section	.nv.compat,"",@"SHT_CUDA_COMPAT_INFO"
	.align	4
        /*0000*/ 	.byte	0x02, 0x09, 0x00, 0x00, 0x02, 0x02, 0x01, 0x00, 0x02, 0x05, 0x05, 0x00, 0x03, 0x07, 0x01, 0x01
        /*0010*/ 	.byte	0x02, 0x03, 0x00, 0x00, 0x02, 0x06, 0x01, 0x00, 0x04, 0x0b, 0x08, 0x00, 0x09, 0x00, 0x00, 0x00
        /*0020*/ 	.byte	0x00, 0x00, 0x00, 0x00


//--------------------- .nv.info._Z19lucas_lehmer_kernelPjPhi --------------------------
	.section	.nv.info._Z19lucas_lehmer_kernelPjPhi,"",@"SHT_CUDA_INFO"
	.sectionflags	@""
	.align	4


	//----- nvinfo : EIATTR_CUDA_API_VERSION
	.align		4
        /*0000*/ 	.byte	0x04, 0x37
        /*0002*/ 	.short	(.L_9 - .L_8)
.L_8:
        /*0004*/ 	.word	0x00000082


	//----- nvinfo : EIATTR_KPARAM_INFO
	.align		4
.L_9:
        /*0008*/ 	.byte	0x04, 0x17
        /*000a*/ 	.short	(.L_11 - .L_10)
.L_10:
        /*000c*/ 	.word	0x00000000
        /*0010*/ 	.short	0x0002
        /*0012*/ 	.short	0x0010
        /*0014*/ 	.byte	0x00, 0xf0, 0x11, 0x00


	//----- nvinfo : EIATTR_KPARAM_INFO
	.align		4
.L_11:
        /*0018*/ 	.byte	0x04, 0x17
        /*001a*/ 	.short	(.L_13 - .L_12)
.L_12:
        /*001c*/ 	.word	0x00000000
        /*0020*/ 	.short	0x0001
        /*0022*/ 	.short	0x0008
        /*0024*/ 	.byte	0x00, 0xf5, 0x21, 0x00


	//----- nvinfo : EIATTR_KPARAM_INFO
	.align		4
.L_13:
        /*0028*/ 	.byte	0x04, 0x17
        /*002a*/ 	.short	(.L_15 - .L_14)
.L_14:
        /*002c*/ 	.word	0x00000000
        /*0030*/ 	.short	0x0000
        /*0032*/ 	.short	0x0000
        /*0034*/ 	.byte	0x00, 0xf5, 0x21, 0x00


	//----- nvinfo : EIATTR_SPARSE_MMA_MASK
	.align		4
.L_15:
        /*0038*/ 	.byte	0x03, 0x50
        /*003a*/ 	.short	0x0000


	//----- nvinfo : EIATTR_MAXREG_COUNT
	.align		4
        /*003c*/ 	.byte	0x03, 0x1b
        /*003e*/ 	.short	0x00ff


	//----- nvinfo : EIATTR_MERCURY_ISA_VERSION
	.align		4
        /*0040*/ 	.byte	0x03, 0x5f
        /*0042*/ 	.short	0x0101


	//----- nvinfo : EIATTR_VRC_CTA_INIT_COUNT
	.align		4
        /*0044*/ 	.byte	0x02, 0x4a
	.zero		1
	.zero		1


	//----- nvinfo : EIATTR_EXIT_INSTR_OFFSETS
	.align		4
        /*0048*/ 	.byte	0x04, 0x1c
        /*004a*/ 	.short	(.L_17 - .L_16)


	//   ....[0]....
.L_16:
        /*004c*/ 	.word	0x00000070


	//   ....[1]....
        /*0050*/ 	.word	0x00000120


	//   ....[2]....
        /*0054*/ 	.word	0x00000180


	//   ....[3]....
        /*0058*/ 	.word	0x00000650


	//----- nvinfo : EIATTR_CRS_STACK_SIZE
	.align		4
.L_17:
        /*005c*/ 	.byte	0x04, 0x1e
        /*005e*/ 	.short	(.L_19 - .L_18)
.L_18:
        /*0060*/ 	.word	0x00000000


	//----- nvinfo : EIATTR_CBANK_PARAM_SIZE
	.align		4
.L_19:
        /*0064*/ 	.byte	0x03, 0x19
        /*0066*/ 	.short	0x0014


	//----- nvinfo : EIATTR_PARAM_CBANK
	.align		4
        /*0068*/ 	.byte	0x04, 0x0a
        /*006a*/ 	.short	(.L_21 - .L_20)
	.align		4
.L_20:
        /*006c*/ 	.word	index@(.nv.constant0._Z19lucas_lehmer_kernelPjPhi)
        /*0070*/ 	.short	0x0380
        /*0072*/ 	.short	0x0014


	//----- nvinfo : EIATTR_SW_WAR
	.align		4
.L_21:
        /*0074*/ 	.byte	0x04, 0x36
        /*0076*/ 	.short	(.L_23 - .L_22)
.L_22:
        /*0078*/ 	.word	0x00000008
.L_23:


//--------------------- .nv.callgraph             --------------------------
	.section	.nv.callgraph,"",@"SHT_CUDA_CALLGRAPH"
	.align	4
	.sectionentsize	8
	.align		4
        /*0000*/ 	.word	0x00000000
	.align		4
        /*0004*/ 	.word	0xffffffff
	.align		4
        /*0008*/ 	.word	0x00000000
	.align		4
        /*000c*/ 	.word	0xfffffffe
	.align		4
        /*0010*/ 	.word	0x00000000
	.align		4
        /*0014*/ 	.word	0xfffffffd
	.align		4
        /*0018*/ 	.word	0x00000000
	.align		4
        /*001c*/ 	.word	0xfffffffc


//--------------------- .text._Z19lucas_lehmer_kernelPjPhi --------------------------
	.section	.text._Z19lucas_lehmer_kernelPjPhi,"ax",@progbits
	.align	128
        .global         _Z19lucas_lehmer_kernelPjPhi
        .type           _Z19lucas_lehmer_kernelPjPhi,@function
        .size           _Z19lucas_lehmer_kernelPjPhi,(.L_x_7 - _Z19lucas_lehmer_kernelPjPhi)
        .other          _Z19lucas_lehmer_kernelPjPhi,@"STO_CUDA_ENTRY STV_DEFAULT"
_Z19lucas_lehmer_kernelPjPhi:
.text._Z19lucas_lehmer_kernelPjPhi:
[----:B------:R-:W-:Y:S01]  /*0000*/  LDC R1, c[0x0][0x37c] ;  /* 0x0000df00ff017b82 */ /* 0x000fe20000000800 */
[----:B------:R-:W0:Y:S07]  /*0010*/  S2R R3, SR_TID.X ;  /* 0x0000000000037919 */ /* 0x000e2e0000002100 */
[----:B------:R-:W0:Y:S01]  /*0020*/  S2UR UR4, SR_CTAID.X ;  /* 0x00000000000479c3 */ /* 0x000e220000002500 */
[----:B------:R-:W1:Y:S07]  /*0030*/  LDCU UR5, c[0x0][0x390] ;  /* 0x00007200ff0577ac */ /* 0x000e6e0008000800 */
[----:B------:R-:W0:Y:S02]  /*0040*/  LDC R0, c[0x0][0x360] ;  /* 0x0000d800ff007b82 */ /* 0x000e240000000800 */
[----:B0-----:R-:W-:-:S05]  /*0050*/  IMAD R0, R0, UR4, R3 ;  /* 0x0000000400007c24 */ /* 0x001fca000f8e0203 */
[----:B-1----:R-:W-:-:S13]  /*0060*/  ISETP.GE.AND P0, PT, R0, UR5, PT ;  /* 0x0000000500007c0c */ /* 0x002fda000bf06270 */
[----:B------:R-:W-:Y:S05]  /*0070*/  @P0 EXIT ;  /* 0x000000000000094d */ /* 0x000fea0003800000 */
[----:B------:R-:W0:Y:S01]  /*0080*/  LDC.64 R2, c[0x0][0x380] ;  /* 0x0000e000ff027b82 */ /* 0x000e220000000a00 */
[----:B------:R-:W1:Y:S01]  /*0090*/  LDCU.64 UR4, c[0x0][0x358] ;  /* 0x00006b00ff0477ac */ /* 0x000e620008000a00 */
[----:B0-----:R-:W-:-:S05]  /*00a0*/  IMAD.WIDE R2, R0, 0x4, R2 ;  /* 0x0000000400027825 */ /* 0x001fca00078e0202 */
[----:B-1----:R-:W2:Y:S02]  /*00b0*/  LDG.E R6, desc[UR4][R2.64] ;  /* 0x0000000402067981 */ /* 0x002ea4000c1e1900 */
[----:B--2---:R-:W-:-:S04]  /*00c0*/  ISETP.GT.U32.AND P0, PT, R6, 0x2, PT ;  /* 0x000000020600780c */ /* 0x004fc80003f04070 */
[----:B------:R-:W-:-:S13]  /*00d0*/  ISETP.GT.U32.AND.EX P0, PT, RZ, RZ, PT, P0 ;  /* 0x000000ffff00720c */ /* 0x000fda0003f04100 */
[----:B------:R-:W0:Y:S02]  /*00e0*/  @!P0 LDC.64 R4, c[0x0][0x388] ;  /* 0x0000e200ff048b82 */ /* 0x000e240000000a00 */
[----:B0-----:R-:W-:-:S04]  /*00f0*/  @!P0 IADD3 R4, P1, PT, R0, R4, RZ ;  /* 0x0000000400048210 */ /* 0x001fc80007f3e0ff */
[----:B------:R-:W-:-:S05]  /*0100*/  @!P0 LEA.HI.X.SX32 R5, R0, R5, 0x1, P1 ;  /* 0x0000000500058211 */ /* 0x000fca00008f0eff */
[----:B------:R0:W-:Y:S01]  /*0110*/  @!P0 STG.E.U8 desc[UR4][R4.64], RZ ;  /* 0x000000ff04008986 */ /* 0x0001e2000c101104 */
[----:B------:R-:W-:Y:S05]  /*0120*/  @!P0 EXIT ;  /* 0x000000000000894d */ /* 0x000fea0003800000 */
[----:B------:R-:W-:-:S13]  /*0130*/  ISETP.GE.U32.AND P0, PT, R6, 0x40, PT ;  /* 0x000000400600780c */ /* 0x000fda0003f06070 */
[----:B------:R-:W1:Y:S02]  /*0140*/  @P0 LDC.64 R2, c[0x0][0x388] ;  /* 0x0000e200ff020b82 */ /* 0x000e640000000a00 */
[----:B-1----:R-:W-:-:S04]  /*0150*/  @P0 IADD3 R2, P1, PT, R0, R2, RZ ;  /* 0x0000000200020210 */ /* 0x002fc80007f3e0ff */
[----:B------:R-:W-:-:S05]  /*0160*/  @P0 LEA.HI.X.SX32 R3, R0, R3, 0x1, P1 ;  /* 0x0000000300030211 */ /* 0x000fca00008f0eff */
[----:B------:R1:W-:Y:S01]  /*0170*/  @P0 STG.E.U8 desc[UR4][R2.64], RZ ;  /* 0x000000ff02000986 */ /* 0x0003e2000c101104 */
[----:B------:R-:W-:Y:S05]  /*0180*/  @P0 EXIT ;  /* 0x000000000000094d */ /* 0x000fea0003800000 */
[C---:B-1----:R-:W-:Y:S01]  /*0190*/  VIADD R2, R6.reuse, 0xfffffffd ;  /* 0xfffffffd06027836 */ /* 0x042fe20000000000 */
[----:B------:R-:W-:Y:S01]  /*01a0*/  IADD3 R7, PT, PT, R6, -0x2, RZ ;  /* 0xfffffffe06077810 */ /* 0x000fe20007ffe0ff */
[----:B------:R-:W-:Y:S01]  /*01b0*/  IMAD.MOV.U32 R3, RZ, RZ, -0x1 ;  /* 0xffffffffff037424 */ /* 0x000fe200078e00ff */
[----:B------:R-:W-:Y:S02]  /*01c0*/  BSSY.RECONVERGENT B0, `(.L_x_0) ;  /* 0x0000031000007945 */ /* 0x000fe40003800200 */
[----:B------:R-:W-:Y:S01]  /*01d0*/  ISETP.GE.U32.AND P0, PT, R2, 0x3, PT ;  /* 0x000000030200780c */ /* 0x000fe20003f06070 */
[----:B------:R-:W-:Y:S01]  /*01e0*/  IMAD.MOV.U32 R2, RZ, RZ, 0x4 ;  /* 0x00000004ff027424 */ /* 0x000fe200078e00ff */
[CC--:B0-----:R-:W-:Y:S02]  /*01f0*/  SHF.L.U32 R5, R3.reuse, R6.reuse, RZ ;  /* 0x0000000603057219 */ /* 0x0c1fe400000006ff */
[----:B------:R-:W-:Y:S01]  /*0200*/  SHF.L.U64.HI R6, R3, R6, 0xffffffff ;  /* 0xffffffff03067419 */ /* 0x000fe20000010206 */
[----:B------:R-:W-:Y:S01]  /*0210*/  IMAD.MOV.U32 R3, RZ, RZ, 0x0 ;  /* 0x00000000ff037424 */ /* 0x000fe200078e00ff */
[----:B------:R-:W-:-:S02]  /*0220*/  LOP3.LUT R4, R7, 0x3, RZ, 0xc0, !PT ;  /* 0x0000000307047812 */ /* 0x000fc400078ec0ff */
[----:B------:R-:W-:Y:S02]  /*0230*/  LOP3.LUT R5, RZ, R5, RZ, 0x33, !PT ;  /* 0x00000005ff057212 */ /* 0x000fe400078e33ff */
[----:B------:R-:W-:-:S03]  /*0240*/  LOP3.LUT R6, RZ, R6, RZ, 0x33, !PT ;  /* 0x00000006ff067212 */ /* 0x000fc600078e33ff */
[----:B------:R-:W-:Y:S05]  /*0250*/  @!P0 BRA `(.L_x_1) ;  /* 0x00000000009c8947 */ /* 0x000fea0003800000 */
[----:B------:R-:W-:Y:S01]  /*0260*/  LOP3.LUT R7, R7, 0xfffffffc, RZ, 0xc0, !PT ;  /* 0xfffffffc07077812 */ /* 0x000fe200078ec0ff */
[----:B------:R-:W-:Y:S02]  /*0270*/  HFMA2 R2, -RZ, RZ, 0, 2.384185791015625e-07 ;  /* 0x00000004ff027431 */ /* 0x000fe400000001ff */
[----:B------:R-:W-:Y:S02]  /*0280*/  IMAD.MOV.U32 R3, RZ, RZ, 0x0 ;  /* 0x00000000ff037424 */ /* 0x000fe400078e00ff */
[----:B------:R-:W-:-:S07]  /*0290*/  IMAD.MOV R7, RZ, RZ, -R7 ;  /* 0x000000ffff077224 */ /* 0x000fce00078e0a07 */
.L_x_2:
[-C--:B------:R-:W-:Y:S01]  /*02a0*/  IMAD R9, R3, R2.reuse, RZ ;  /* 0x0000000203097224 */ /* 0x080fe200078e02ff */
[----:B------:R-:W-:Y:S01]  /*02b0*/  UMOV UR6, 0xfffffffe ;  /* 0xfffffffe00067882 */ /* 0x000fe20000000000 */
[----:B------:R-:W-:Y:S01]  /*02c0*/  UMOV UR7, 0xffffffff ;  /* 0xffffffff00077882 */ /* 0x000fe20000000000 */
[----:B------:R-:W-:Y:S01]  /*02d0*/  IADD3 R7, PT, PT, R7, 0x4, RZ ;  /* 0x0000000407077810 */ /* 0x000fe20007ffe0ff */
[C---:B------:R-:W-:Y:S01]  /*02e0*/  IMAD R9, R2.reuse, R3, R9 ;  /* 0x0000000302097224 */ /* 0x040fe200078e0209 */
[----:B------:R-:W-:Y:S01]  /*02f0*/  MOV R8, 0x340 ;  /* 0x0000034000087802 */ /* 0x000fe20000000f00 */
[----:B------:R-:W-:Y:S01]  /*0300*/  IMAD.WIDE.U32 R10, R2, R2, UR6 ;  /* 0x00000006020a7e25 */ /* 0x000fe2000f8e0002 */
[----:B------:R-:W-:-:S03]  /*0310*/  ISETP.NE.AND P2, PT, R7, RZ, PT ;  /* 0x000000ff0700720c */ /* 0x000fc60003f45270 */
[----:B------:R-:W-:-:S10]  /*0320*/  IMAD.IADD R9, R11, 0x1, R9 ;  /* 0x000000010b097824 */ /* 0x000fd400078e0209 */
[----:B------:R-:W-:Y:S05]  /*0330*/  CALL.REL.NOINC `($__internal_0_$__cuda_sm20_rem_u64) ;  /* 0x0000000000c87944 */ /* 0x000fea0003c00000 */
[-C--:B------:R-:W-:Y:S01]  /*0340*/  IMAD R8, R3, R2.reuse, RZ ;  /* 0x0000000203087224 */ /* 0x080fe200078e02ff */
[----:B------:R-:W-:Y:S01]  /*0350*/  UMOV UR6, 0xfffffffe ;  /* 0xfffffffe00067882 */ /* 0x000fe20000000000 */
[----:B------:R-:W-:Y:S02]  /*0360*/  UMOV UR7, 0xffffffff ;  /* 0xffffffff00077882 */ /* 0x000fe40000000000 */
[C---:B------:R-:W-:Y:S01]  /*0370*/  IMAD R3, R2.reuse, R3, R8 ;  /* 0x0000000302037224 */ /* 0x040fe200078e0208 */
[----:B------:R-:W-:Y:S01]  /*0380*/  MOV R8, 0x3c0 ;  /* 0x000003c000087802 */ /* 0x000fe20000000f00 */
[----:B------:R-:W-:-:S04]  /*0390*/  IMAD.WIDE.U32 R10, R2, R2, UR6 ;  /* 0x00000006020a7e25 */ /* 0x000fc8000f8e0002 */
[----:B------:R-:W-:-:S07]  /*03a0*/  IMAD.IADD R9, R11, 0x1, R3 ;  /* 0x000000010b097824 */ /* 0x000fce00078e0203 */
[----:B------:R-:W-:Y:S05]  /*03b0*/  CALL.REL.NOINC `($__internal_0_$__cuda_sm20_rem_u64) ;  /* 0x0000000000a87944 */ /* 0x000fea0003c00000 */
[-C--:B------:R-:W-:Y:S01]  /*03c0*/  IMAD R8, R3, R2.reuse, RZ ;  /* 0x0000000203087224 */ /* 0x080fe200078e02ff */
[----:B------:R-:W-:Y:S01]  /*03d0*/  UMOV UR6, 0xfffffffe ;  /* 0xfffffffe00067882 */ /* 0x000fe20000000000 */
[----:B------:R-:W-:Y:S02]  /*03e0*/  UMOV UR7, 0xffffffff ;  /* 0xffffffff00077882 */ /* 0x000fe40000000000 */
[C---:B------:R-:W-:Y:S01]  /*03f0*/  IMAD R3, R2.reuse, R3, R8 ;  /* 0x0000000302037224 */ /* 0x040fe200078e0208 */
[----:B------:R-:W-:Y:S01]  /*0400*/  MOV R8, 0x440 ;  /* 0x0000044000087802 */ /* 0x000fe20000000f00 */
[----:B------:R-:W-:-:S05]  /*0410*/  IMAD.WIDE.U32 R10, R2, R2, UR6 ;  /* 0x00000006020a7e25 */ /* 0x000fca000f8e0002 */
[----:B------:R-:W-:-:S07]  /*0420*/  IADD3 R9, PT, PT, R11, R3, RZ ;  /* 0x000000030b097210 */ /* 0x000fce0007ffe0ff */
        /* <DEDUP_REMOVED lines=9> */
[----:B------:R-:W-:Y:S05]  /*04c0*/  @P2 BRA `(.L_x_2) ;  /* 0xfffffffc00742947 */ /* 0x000fea000383ffff */
.L_x_1:
[----:B------:R-:W-:Y:S05]  /*04d0*/  BSYNC.RECONVERGENT B0 ;  /* 0x0000000000007941 */ /* 0x000fea0003800200 */
.L_x_0:
[----:B------:R-:W-:Y:S01]  /*04e0*/  ISETP.NE.AND P0, PT, R4, RZ, PT ;  /* 0x000000ff0400720c */ /* 0x000fe20003f05270 */
[----:B------:R-:W-:-:S12]  /*04f0*/  BSSY.RECONVERGENT B0, `(.L_x_3) ;  /* 0x000000e000007945 */ /* 0x000fd80003800200 */
[----:B------:R-:W-:Y:S05]  /*0500*/  @!P0 BRA `(.L_x_4) ;  /* 0x0000000000308947 */ /* 0x000fea0003800000 */
[----:B------:R-:W-:-:S07]  /*0510*/  IMAD.MOV R4, RZ, RZ, -R4 ;  /* 0x000000ffff047224 */ /* 0x000fce00078e0a04 */
.L_x_5:
        /* <DEDUP_REMOVED lines=10> */
[----:B------:R-:W-:Y:S05]  /*05c0*/  @P2 BRA `(.L_x_5) ;  /* 0xfffffffc00d42947 */ /* 0x000fea000383ffff */
.L_x_4:
[----:B------:R-:W-:Y:S05]  /*05d0*/  BSYNC.RECONVERGENT B0 ;  /* 0x0000000000007941 */ /* 0x000fea0003800200 */
.L_x_3:
[----:B------:R-:W0:Y:S01]  /*05e0*/  LDCU.64 UR6, c[0x0][0x388] ;  /* 0x00007100ff0677ac */ /* 0x000e220008000a00 */
[----:B------:R-:W-:-:S04]  /*05f0*/  ISETP.NE.U32.AND P0, PT, R2, RZ, PT ;  /* 0x000000ff0200720c */ /* 0x000fc80003f05070 */
[----:B------:R-:W-:-:S04]  /*0600*/  ISETP.NE.AND.EX P0, PT, R3, RZ, PT, P0 ;  /* 0x000000ff0300720c */ /* 0x000fc80003f05300 */
[----:B------:R-:W-:Y:S02]  /*0610*/  SEL R5, RZ, 0x1, P0 ;  /* 0x00000001ff057807 */ /* 0x000fe40000000000 */
[----:B0-----:R-:W-:-:S04]  /*0620*/  IADD3 R2, P1, PT, R0, UR6, RZ ;  /* 0x0000000600027c10 */ /* 0x001fc8000ff3e0ff */
[----:B------:R-:W-:-:S05]  /*0630*/  LEA.HI.X.SX32 R3, R0, UR7, 0x1, P1 ;  /* 0x0000000700037c11 */ /* 0x000fca00088f0eff */
[----:B------:R-:W-:Y:S01]  /*0640*/  STG.E.U8 desc[UR4][R2.64], R5 ;  /* 0x0000000502007986 */ /* 0x000fe2000c101104 */
[----:B------:R-:W-:Y:S05]  /*0650*/  EXIT ;  /* 0x000000000000794d */ /* 0x000fea0003800000 */
        .weak           $__internal_0_$__cuda_sm20_rem_u64
        .type           $__internal_0_$__cuda_sm20_rem_u64,@function
        .size           $__internal_0_$__cuda_sm20_rem_u64,(.L_x_7 - $__internal_0_$__cuda_sm20_rem_u64)
$__internal_0_$__cuda_sm20_rem_u64:
[----:B------:R-:W-:Y:S01]  /*0660*/  IMAD.MOV.U32 R14, RZ, RZ, R5 ;  /* 0x000000ffff0e7224 */ /* 0x000fe200078e0005 */
[----:B------:R-:W-:-:S04]  /*0670*/  MOV R15, R6 ;  /* 0x00000006000f7202 */ /* 0x000fc80000000f00 */
[----:B------:R-:W0:Y:S08]  /*0680*/  I2F.U64.RP R11, R14 ;  /* 0x0000000e000b7312 */ /* 0x000e300000309000 */
[----:B0-----:R-:W0:Y:S02]  /*0690*/  MUFU.RCP R11, R11 ;  /* 0x0000000b000b7308 */ /* 0x001e240000001000 */
[----:B0-----:R-:W-:-:S06]  /*06a0*/  VIADD R2, R11, 0x1ffffffe ;  /* 0x1ffffffe0b027836 */ /* 0x001fcc0000000000 */
[----:B------:R-:W0:Y:S02]  /*06b0*/  F2I.U64.TRUNC R2, R2 ;  /* 0x0000000200027311 */ /* 0x000e24000020d800 */
[----:B0-----:R-:W-:-:S04]  /*06c0*/  IMAD.WIDE.U32 R12, R2, R5, RZ ;  /* 0x00000005020c7225 */ /* 0x001fc800078e00ff */
[----:B------:R-:W-:Y:S01]  /*06d0*/  IMAD R13, R2, R6, R13 ;  /* 0x00000006020d7224 */ /* 0x000fe200078e020d */
[----:B------:R-:W-:-:S03]  /*06e0*/  IADD3 R17, P0, PT, RZ, -R12, RZ ;  /* 0x8000000cff117210 */ /* 0x000fc60007f1e0ff */
[----:B------:R-:W-:Y:S02]  /*06f0*/  IMAD R13, R3, R5, R13 ;  /* 0x00000005030d7224 */ /* 0x000fe400078e020d */
[----:B------:R-:W-:-:S04]  /*0700*/  IMAD.HI.U32 R12, R2, R17, RZ ;  /* 0x00000011020c7227 */ /* 0x000fc800078e00ff */
[----:B------:R-:W-:Y:S01]  /*0710*/  IMAD.X R19, RZ, RZ, ~R13, P0 ;  /* 0x000000ffff137224 */ /* 0x000fe200000e0e0d */
[----:B------:R-:W-:-:S03]  /*0720*/  MOV R13, R2 ;  /* 0x00000002000d7202 */ /* 0x000fc60000000f00 */
[-C--:B------:R-:W-:Y:S02]  /*0730*/  IMAD R15, R3, R19.reuse, RZ ;  /* 0x00000013030f7224 */ /* 0x080fe400078e02ff */
[----:B------:R-:W-:-:S04]  /*0740*/  IMAD.WIDE.U32 R12, P0, R2, R19, R12 ;  /* 0x00000013020c7225 */ /* 0x000fc8000780000c */
[----:B------:R-:W-:-:S04]  /*0750*/  IMAD.HI.U32 R11, R3, R19, RZ ;  /* 0x00000013030b7227 */ /* 0x000fc800078e00ff */
[----:B------:R-:W-:-:S04]  /*0760*/  IMAD.HI.U32 R12, P1, R3, R17, R12 ;  /* 0x00000011030c7227 */ /* 0x000fc8000782000c */
[----:B------:R-:W-:Y:S01]  /*0770*/  IMAD.X R11, R11, 0x1, R3, P0 ;  /* 0x000000010b0b7824 */ /* 0x000fe200000e0603 */
[----:B------:R-:W-:-:S04]  /*0780*/  IADD3 R13, P3, PT, R15, R12, RZ ;  /* 0x0000000c0f0d7210 */ /* 0x000fc80007f7e0ff */
[----:B------:R-:W-:Y:S01]  /*0790*/  IADD3.X R11, PT, PT, RZ, RZ, R11, P3, P1 ;  /* 0x000000ffff0b7210 */ /* 0x000fe20001fe240b */
[----:B------:R-:W-:-:S04]  /*07a0*/  IMAD.WIDE.U32 R2, R13, R5, RZ ;  /* 0x000000050d027225 */ /* 0x000fc800078e00ff */
[----:B------:R-:W-:Y:S01]  /*07b0*/  IMAD R12, R13, R6, R3 ;  /* 0x000000060d0c7224 */ /* 0x000fe200078e0203 */
[----:B------:R-:W-:-:S03]  /*07c0*/  IADD3 R3, P0, PT, RZ, -R2, RZ ;  /* 0x80000002ff037210 */ /* 0x000fc60007f1e0ff */
[----:B------:R-:W-:Y:S02]  /*07d0*/  IMAD R2, R11, R5, R12 ;  /* 0x000000050b027224 */ /* 0x000fe400078e020c */
[----:B------:R-:W-:-:S03]  /*07e0*/  IMAD.HI.U32 R12, R13, R3, RZ ;  /* 0x000000030d0c7227 */ /* 0x000fc600078e00ff */
[----:B------:R-:W-:-:S05]  /*07f0*/  IADD3.X R2, PT, PT, RZ, ~R2, RZ, P0, !PT ;  /* 0x80000002ff027210 */ /* 0x000fca00007fe4ff */
[----:B------:R-:W-:-:S04]  /*0800*/  IMAD.WIDE.U32 R12, P0, R13, R2, R12 ;  /* 0x000000020d0c7225 */ /* 0x000fc8000780000c */
[C---:B------:R-:W-:Y:S02]  /*0810*/  IMAD R14, R11.reuse, R2, RZ ;  /* 0x000000020b0e7224 */ /* 0x040fe400078e02ff */
[----:B------:R-:W-:-:S04]  /*0820*/  IMAD.HI.U32 R13, P1, R11, R3, R12 ;  /* 0x000000030b0d7227 */ /* 0x000fc8000782000c */
[----:B------:R-:W-:Y:S02]  /*0830*/  HFMA2 R3, -RZ, RZ, 0, 0 ;  /* 0x00000000ff037431 */ /* 0x000fe400000001ff */
[----:B------:R-:W-:Y:S01]  /*0840*/  IMAD.HI.U32 R2, R11, R2, RZ ;  /* 0x000000020b027227 */ /* 0x000fe200078e00ff */
[----:B------:R-:W-:-:S03]  /*0850*/  IADD3 R13, P3, PT, R14, R13, RZ ;  /* 0x0000000d0e0d7210 */ /* 0x000fc60007f7e0ff */
[----:B------:R-:W-:Y:S02]  /*0860*/  IMAD.X R11, R2, 0x1, R11, P0 ;  /* 0x00000001020b7824 */ /* 0x000fe400000e060b */
[----:B------:R-:W-:-:S03]  /*0870*/  IMAD.HI.U32 R2, R13, R10, RZ ;  /* 0x0000000a0d027227 */ /* 0x000fc600078e00ff */
[----:B------:R-:W-:Y:S01]  /*0880*/  IADD3.X R11, PT, PT, RZ, RZ, R11, P3, P1 ;  /* 0x000000ffff0b7210 */ /* 0x000fe20001fe240b */
[----:B------:R-:W-:-:S04]  /*0890*/  IMAD.WIDE.U32 R2, R13, R9, R2 ;  /* 0x000000090d027225 */ /* 0x000fc800078e0002 */
[C---:B------:R-:W-:Y:S02]  /*08a0*/  IMAD R13, R11.reuse, R9, RZ ;  /* 0x000000090b0d7224 */ /* 0x040fe400078e02ff */
[----:B------:R-:W-:-:S04]  /*08b0*/  IMAD.HI.U32 R2, P0, R11, R10, R2 ;  /* 0x0000000a0b027227 */ /* 0x000fc80007800002 */
[----:B------:R-:W-:Y:S01]  /*08c0*/  IMAD.HI.U32 R11, R11, R9, RZ ;  /* 0x000000090b0b7227 */ /* 0x000fe200078e00ff */
[----:B------:R-:W-:-:S03]  /*08d0*/  IADD3 R13, P1, PT, R13, R2, RZ ;  /* 0x000000020d0d7210 */ /* 0x000fc60007f3e0ff */
[----:B------:R-:W-:Y:S02]  /*08e0*/  IMAD.X R11, RZ, RZ, R11, P0 ;  /* 0x000000ffff0b7224 */ /* 0x000fe400000e060b */
[----:B------:R-:W-:-:S03]  /*08f0*/  IMAD.WIDE.U32 R2, R13, R5, RZ ;  /* 0x000000050d027225 */ /* 0x000fc600078e00ff */
[----:B------:R-:W-:Y:S01]  /*0900*/  IADD3.X R12, PT, PT, RZ, R11, RZ, P1, !PT ;  /* 0x0000000bff0c7210 */ /* 0x000fe20000ffe4ff */
[----:B------:R-:W-:Y:S01]  /*0910*/  IMAD R13, R13, R6, R3 ;  /* 0x000000060d0d7224 */ /* 0x000fe200078e0203 */
[----:B------:R-:W-:-:S03]  /*0920*/  IADD3 R2, P1, PT, -R2, R10, RZ ;  /* 0x0000000a02027210 */ /* 0x000fc60007f3e1ff */
[-C--:B------:R-:W-:Y:S01]  /*0930*/  IMAD R12, R12, R5.reuse, R13 ;  /* 0x000000050c0c7224 */ /* 0x080fe200078e020d */
[----:B------:R-:W-:-:S03]  /*0940*/  ISETP.GE.U32.AND P0, PT, R2, R5, PT ;  /* 0x000000050200720c */ /* 0x000fc60003f06070 */
[----:B------:R-:W-:Y:S01]  /*0950*/  IMAD.X R3, R9, 0x1, ~R12, P1 ;  /* 0x0000000109037824 */ /* 0x000fe200008e0e0c */
[----:B------:R-:W-:-:S04]  /*0960*/  IADD3 R10, P1, PT, -R5, R2, RZ ;  /* 0x00000002050a7210 */ /* 0x000fc80007f3e1ff */
[----:B------:R-:W-:Y:S02]  /*0970*/  ISETP.GE.U32.AND.EX P0, PT, R3, R6, PT, P0 ;  /* 0x000000060300720c */ /* 0x000fe40003f06100 */
[-C--:B------:R-:W-:Y:S02]  /*0980*/  IADD3.X R9, PT, PT, ~R6, R3.reuse, RZ, P1, !PT ;  /* 0x0000000306097210 */ /* 0x080fe40000ffe5ff */
[----:B------:R-:W-:Y:S02]  /*0990*/  SEL R10, R10, R2, P0 ;  /* 0x000000020a0a7207 */ /* 0x000fe40000000000 */
[----:B------:R-:W-:Y:S02]  /*09a0*/  SEL R9, R9, R3, P0 ;  /* 0x0000000309097207 */ /* 0x000fe40000000000 */
[----:B------:R-:W-:Y:S02]  /*09b0*/  IADD3 R2, P3, PT, -R5, R10, RZ ;  /* 0x0000000a05027210 */ /* 0x000fe40007f7e1ff */
[----:B------:R-:W-:-:S02]  /*09c0*/  ISETP.GE.U32.AND P0, PT, R10, R5, PT ;  /* 0x000000050a00720c */ /* 0x000fc40003f06070 */
[----:B------:R-:W-:Y:S01]  /*09d0*/  ISETP.NE.U32.AND P1, PT, R5, RZ, PT ;  /* 0x000000ff0500720c */ /* 0x000fe20003f25070 */
[C---:B------:R-:W-:Y:S01]  /*09e0*/  IMAD.X R3, R9.reuse, 0x1, ~R6, P3 ;  /* 0x0000000109037824 */ /* 0x040fe200018e0e06 */
[----:B------:R-:W-:Y:S02]  /*09f0*/  ISETP.GE.U32.AND.EX P0, PT, R9, R6, PT, P0 ;  /* 0x000000060900720c */ /* 0x000fe40003f06100 */
[----:B------:R-:W-:Y:S02]  /*0a00*/  ISETP.NE.AND.EX P1, PT, R6, RZ, PT, P1 ;  /* 0x000000ff0600720c */ /* 0x000fe40003f25310 */
[----:B------:R-:W-:Y:S02]  /*0a10*/  SEL R3, R3, R9, P0 ;  /* 0x0000000903037207 */ /* 0x000fe40000000000 */
[----:B------:R-:W-:Y:S02]  /*0a20*/  MOV R9, 0x0 ;  /* 0x0000000000097802 */ /* 0x000fe40000000f00 */
[----:B------:R-:W-:-:S02]  /*0a30*/  SEL R2, R2, R10, P0 ;  /* 0x0000000a02027207 */ /* 0x000fc40000000000 */
[----:B------:R-:W-:Y:S02]  /*0a40*/  SEL R3, R3, 0xffffffff, P1 ;  /* 0xffffffff03037807 */ /* 0x000fe40000800000 */
[----:B------:R-:W-:Y:S01]  /*0a50*/  SEL R2, R2, 0xffffffff, P1 ;  /* 0xffffffff02027807 */ /* 0x000fe20000800000 */
[----:B------:R-:W-:Y:S06]  /*0a60*/  RET.REL.NODEC R8 `(_Z19lucas_lehmer_kernelPjPhi) ;  /* 0xfffffff408647950 */ /* 0x000fec0003c3ffff */
.L_x_6:
[----:B------:R-:W-:-:S00]  /*0a70*/  BRA `(.L_x_6) ;  /* 0xfffffffc00fc7947 */ /* 0x000fc0000383ffff */
[----:B------:R-:W-:-:S00]  /*0a80*/  NOP ;  /* 0x0000000000007918 */ /* 0x000fc00000000000 */
[----:B------:R-:W-:-:S00]  /*0a90*/  NOP ;  /* 0x0000000000007918 */ /* 0x000fc00000000000 */
[----:B------:R-:W-:-:S00]  /*0aa0*/  NOP ;  /* 0x0000000000007918 */ /* 0x000fc00000000000 */
[----:B------:R-:W-:-:S00]  /*0ab0*/  NOP ;  /* 0x0000000000007918 */ /* 0x000fc00000000000 */
[----:B------:R-:W-:-:S00]  /*0ac0*/  NOP ;  /* 0x0000000000007918 */ /* 0x000fc00000000000 */
[----:B------:R-:W-:-:S00]  /*0ad0*/  NOP ;  /* 0x0000000000007918 */ /* 0x000fc00000000000 */
[----:B------:R-:W-:-:S00]  /*0ae0*/  NOP ;  /* 0x0000000000007918 */ /* 0x000fc00000000000 */
[----:B------:R-:W-:-:S00]  /*0af0*/  NOP ;  /* 0x0000000000007918 */ /* 0x000fc00000000000 */
.L_x_7:


//--------------------- .nv.shared.reserved.0     --------------------------
	.section	.nv.shared.reserved.0,"aw",@nobits
	.weak		__nv_reservedSMEM_offset_0_alias
	.size		__nv_reservedSMEM_offset_0_alias, 0, 64
	.other		__nv_reservedSMEM_offset_0_alias,@"STO_CUDA_RESERVED_SHARED STV_DEFAULT"
__nv_reservedSMEM_offset_0_alias:
	.zero		0
	.zero		64


//--------------------- .nv.constant0._Z19lucas_lehmer_kernelPjPhi --------------------------
	.section	.nv.constant0._Z19lucas_lehmer_kernelPjPhi,"a",@progbits
	.sectionflags	@""
	.align	4
.nv.constant0._Z19lucas_lehmer_kernelPjPhi:
	.zero		916


//--------------------- SYMBOLS --------------------------

	.type		.nv.reservedSmem.offset0,@object
	.size		.nv.reservedSmem.offset0,0x4
